	.headerflags	@"EF_CUDA_TEXMODE_UNIFIED EF_CUDA_64BIT_ADDRESS EF_CUDA_ACCELERATORS EF_CUDA_SM90 EF_CUDA_VIRTUAL_SM(EF_CUDA_SM90)"
	.elftype	@"ET_EXEC"


//--------------------- .nv.info                  --------------------------
	.section	.nv.info,"",@"SHT_CUDA_INFO"
	.align	4


	//----- nvinfo : EIATTR_REGCOUNT
	.align		4
        /*0000*/ 	.byte	0x04, 0x2f
        /*0002*/ 	.short	(.L_2 - .L_1)
	.align		4
.L_1:
        /*0004*/ 	.word	index@(triton_poi_fused_native_group_norm_relu_6)
        /*0008*/ 	.word	0x00000012


	//----- nvinfo : EIATTR_MIN_STACK_SIZE
	.align		4
.L_2:
        /*000c*/ 	.byte	0x04, 0x12
        /*000e*/ 	.short	(.L_4 - .L_3)
	.align		4
.L_3:
        /*0010*/ 	.word	index@(triton_poi_fused_native_group_norm_relu_6)
        /*0014*/ 	.word	0x00000000


	//----- nvinfo : EIATTR_FRAME_SIZE
	.align		4
.L_4:
        /*0018*/ 	.byte	0x04, 0x11
        /*001a*/ 	.short	(.L_6 - .L_5)
	.align		4
.L_5:
        /*001c*/ 	.word	index@(triton_poi_fused_native_group_norm_relu_6)
        /*0020*/ 	.word	0x00000000


	//----- nvinfo : EIATTR_MIN_STACK_SIZE
	.align		4
.L_6:
        /*0024*/ 	.byte	0x04, 0x12
        /*0026*/ 	.short	(.L_8 - .L_7)
	.align		4
.L_7:
        /*0028*/ 	.word	index@(triton_poi_fused_native_group_norm_relu_6)
        /*002c*/ 	.word	0x00000000
.L_8:


//--------------------- .nv.info.triton_poi_fused_native_group_norm_relu_6 --------------------------
	.section	.nv.info.triton_poi_fused_native_group_norm_relu_6,"",@"SHT_CUDA_INFO"
	.sectionflags	@""
	.align	4


	//----- nvinfo : EIATTR_CUDA_API_VERSION
	.align		4
        /*0000*/ 	.byte	0x04, 0x37
        /*0002*/ 	.short	(.L_10 - .L_9)
.L_9:
        /*0004*/ 	.word	0x0000007c


	//----- nvinfo : EIATTR_KPARAM_INFO
	.align		4
.L_10:
        /*0008*/ 	.byte	0x04, 0x17
        /*000a*/ 	.short	(.L_12 - .L_11)
.L_11:
        /*000c*/ 	.word	0x00000000
        /*0010*/ 	.short	0x0006
        /*0012*/ 	.short	0x0030
        /*0014*/ 	.byte	0x00, 0xf0, 0x11, 0x00


	//----- nvinfo : EIATTR_KPARAM_INFO
	.align		4
.L_12:
        /*0018*/ 	.byte	0x04, 0x17
        /*001a*/ 	.short	(.L_14 - .L_13)
.L_13:
        /*001c*/ 	.word	0x00000000
        /*0020*/ 	.short	0x0005
        /*0022*/ 	.short	0x0028
        /*0024*/ 	.byte	0x00, 0xf4, 0x21, 0x00


	//----- nvinfo : EIATTR_KPARAM_INFO
	.align		4
.L_14:
        /*0028*/ 	.byte	0x04, 0x17
        /*002a*/ 	.short	(.L_16 - .L_15)
.L_15:
        /*002c*/ 	.word	0x00000000
        /*0030*/ 	.short	0x0004
        /*0032*/ 	.short	0x0020
        /*0034*/ 	.byte	0x00, 0xf4, 0x21, 0x00


	//----- nvinfo : EIATTR_KPARAM_INFO
	.align		4
.L_16:
        /*0038*/ 	.byte	0x04, 0x17
        /*003a*/ 	.short	(.L_18 - .L_17)
.L_17:
        /*003c*/ 	.word	0x00000000
        /*0040*/ 	.short	0x0003
        /*0042*/ 	.short	0x0018
        /*0044*/ 	.byte	0x00, 0xf4, 0x21, 0x00


	//----- nvinfo : EIATTR_KPARAM_INFO
	.align		4
.L_18:
        /*0048*/ 	.byte	0x04, 0x17
        /*004a*/ 	.short	(.L_20 - .L_19)
.L_19:
        /*004c*/ 	.word	0x00000000
        /*0050*/ 	.short	0x0002
        /*0052*/ 	.short	0x0010
        /*0054*/ 	.byte	0x00, 0xf4, 0x21, 0x00


	//----- nvinfo : EIATTR_KPARAM_INFO
	.align		4
.L_20:
        /*0058*/ 	.byte	0x04, 0x17
        /*005a*/ 	.short	(.L_22 - .L_21)
.L_21:
        /*005c*/ 	.word	0x00000000
        /*0060*/ 	.short	0x0001
        /*0062*/ 	.short	0x0008
        /*0064*/ 	.byte	0x00, 0xf4, 0x21, 0x00


	//----- nvinfo : EIATTR_KPARAM_INFO
	.align		4
.L_22:
        /*0068*/ 	.byte	0x04, 0x17
        /*006a*/ 	.short	(.L_24 - .L_23)
.L_23:
        /*006c*/ 	.word	0x00000000
        /*0070*/ 	.short	0x0000
        /*0072*/ 	.short	0x0000
        /*0074*/ 	.byte	0x00, 0xf4, 0x21, 0x00


	//----- nvinfo : EIATTR_SPARSE_MMA_MASK
	.align		4
.L_24:
        /*0078*/ 	.byte	0x03, 0x50
        /*007a*/ 	.short	0x0000


	//----- nvinfo : EIATTR_MAXREG_COUNT
	.align		4
        /*007c*/ 	.byte	0x03, 0x1b
        /*007e*/ 	.short	0x00ff


	//----- nvinfo : EIATTR_EXIT_INSTR_OFFSETS
	.align		4
        /*0080*/ 	.byte	0x04, 0x1c
        /*0082*/ 	.short	(.L_26 - .L_25)


	//   ....[0]....
.L_25:
        /*0084*/ 	.word	0x00000350


	//----- nvinfo : EIATTR_REQNTID
	.align		4
.L_26:
        /*0088*/ 	.byte	0x04, 0x10
        /*008a*/ 	.short	(.L_28 - .L_27)
.L_27:
        /*008c*/ 	.word	0x00000100
        /*0090*/ 	.word	0x00000001
        /*0094*/ 	.word	0x00000001


	//----- nvinfo : EIATTR_CBANK_PARAM_SIZE
	.align		4
.L_28:
        /*0098*/ 	.byte	0x03, 0x19
        /*009a*/ 	.short	0x0034


	//----- nvinfo : EIATTR_PARAM_CBANK
	.align		4
        /*009c*/ 	.byte	0x04, 0x0a
        /*009e*/ 	.short	(.L_30 - .L_29)
	.align		4
.L_29:
        /*00a0*/ 	.word	index@(.nv.constant0.triton_poi_fused_native_group_norm_relu_6)
        /*00a4*/ 	.short	0x0210
        /*00a6*/ 	.short	0x0034


	//----- nvinfo : EIATTR_SW_WAR
	.align		4
.L_30:
        /*00a8*/ 	.byte	0x04, 0x36
        /*00aa*/ 	.short	(.L_32 - .L_31)
.L_31:
        /*00ac*/ 	.word	0x00000008
.L_32:


//--------------------- .nv.callgraph             --------------------------
	.section	.nv.callgraph,"",@"SHT_CUDA_CALLGRAPH"
	.align	4
	.sectionentsize	8
	.align		4
        /*0000*/ 	.word	0x00000000
	.align		4
        /*0004*/ 	.word	0xffffffff
	.align		4
        /*0008*/ 	.word	0x00000000
	.align		4
        /*000c*/ 	.word	0xfffffffe
	.align		4
        /*0010*/ 	.word	0x00000000
	.align		4
        /*0014*/ 	.word	0xfffffffd
	.align		4
        /*0018*/ 	.word	0x00000000
	.align		4
        /*001c*/ 	.word	0xfffffffc


//--------------------- .nv.constant4             --------------------------
	.section	.nv.constant4,"a",@progbits
	.align	8
	.align		8
.nv.constant4:
        /*0000*/ 	.dword	_$_str


//--------------------- .text.triton_poi_fused_native_group_norm_relu_6 --------------------------
	.section	.text.triton_poi_fused_native_group_norm_relu_6,"ax",@progbits
	.align	128
        .global         triton_poi_fused_native_group_norm_relu_6
        .type           triton_poi_fused_native_group_norm_relu_6,@function
        .size           triton_poi_fused_native_group_norm_relu_6,(.L_x_1 - triton_poi_fused_native_group_norm_relu_6)
        .other          triton_poi_fused_native_group_norm_relu_6,@"STO_CUDA_ENTRY STV_DEFAULT"
triton_poi_fused_native_group_norm_relu_6:
.text.triton_poi_fused_native_group_norm_relu_6:
[----:B------:R-:W-:Y:S01]  /*0000*/  LDC R1, c[0x0][0x28] ;  /* 0x00000a00ff017b82 */ /* 0x000fe20000000800 */
[----:B------:R-:W1:Y:S07]  /*0010*/  S2R R0, SR_TID.X ;  /* 0x0000000000007919 */ /* 0x000e6e0000002100 */
[----:B------:R-:W2:Y:S01]  /*0020*/  LDC.64 R10, c[0x0][0x220] ;  /* 0x00008800ff0a7b82 */ /* 0x000ea20000000a00 */
[----:B------:R-:W-:Y:S01]  /*0030*/  ULDC.64 UR4, c[0x0][0x208] ;  /* 0x0000820000047ab9 */ /* 0x000fe20000000a00 */
[----:B------:R-:W3:Y:S06]  /*0040*/  S2R R5, SR_CTAID.X ;  /* 0x0000000000057919 */ /* 0x000eec0000002500 */
[----:B------:R-:W4:Y:S08]  /*0050*/  LDC.64 R6, c[0x0][0x218] ;  /* 0x00008600ff067b82 */ /* 0x000f300000000a00 */
[----:B------:R-:W5:Y:S01]  /*0060*/  LDC.64 R8, c[0x0][0x210] ;  /* 0x00008400ff087b82 */ /* 0x000f620000000a00 */
[----:B-1----:R-:W-:Y:S01]  /*0070*/  IMAD.SHL.U32 R0, R0, 0x2, RZ ;  /* 0x0000000200007824 */ /* 0x002fe200078e00ff */
[----:B---3--:R-:W-:-:S04]  /*0080*/  SHF.R.S32.HI R3, RZ, 0x16, R5 ;  /* 0x00000016ff037819 */ /* 0x008fc80000011405 */
[----:B------:R-:W-:Y:S02]  /*0090*/  LOP3.LUT R0, R0, 0x1fe, RZ, 0xc0, !PT ;  /* 0x000001fe00007812 */ /* 0x000fe400078ec0ff */
[----:B------:R-:W-:-:S03]  /*00a0*/  SGXT R3, R3, 0x1 ;  /* 0x000000010303781a */ /* 0x000fc60000000200 */
[----:B------:R-:W-:-:S05]  /*00b0*/  IMAD R0, R5, 0x200, R0 ;  /* 0x0000020005007824 */ /* 0x000fca00078e0200 */
[CC--:B------:R-:W-:Y:S02]  /*00c0*/  LEA.HI R2, R3.reuse, R0.reuse, RZ, 0x12 ;  /* 0x0000000003027211 */ /* 0x0c0fe400078f90ff */
[----:B------:R-:W-:Y:S02]  /*00d0*/  LEA.HI R3, R3, R0, RZ, 0x14 ;  /* 0x0000000003037211 */ /* 0x000fe400078fa0ff */
[----:B------:R-:W-:Y:S02]  /*00e0*/  SHF.R.S32.HI R12, RZ, 0x12, R2 ;  /* 0x00000012ff0c7819 */ /* 0x000fe40000011402 */
[----:B------:R-:W-:Y:S02]  /*00f0*/  SHF.R.S32.HI R15, RZ, 0x14, R3 ;  /* 0x00000014ff0f7819 */ /* 0x000fe40000011403 */
[----:B------:R-:W-:-:S03]  /*0100*/  SHF.R.S32.HI R2, RZ, 0xf, R12 ;  /* 0x0000000fff027819 */ /* 0x000fc6000001140c */
[----:B--2---:R-:W-:Y:S01]  /*0110*/  IMAD.WIDE R10, R15, 0x4, R10 ;  /* 0x000000040f0a7825 */ /* 0x004fe200078e020a */
[----:B------:R-:W-:Y:S02]  /*0120*/  LOP3.LUT R5, R2, 0xffff, RZ, 0xc0, !PT ;  /* 0x0000ffff02057812 */ /* 0x000fe400078ec0ff */
[----:B------:R-:W1:Y:S02]  /*0130*/  LDC.64 R2, c[0x0][0x228] ;  /* 0x00008a00ff027b82 */ /* 0x000e640000000a00 */
[----:B------:R-:W-:Y:S01]  /*0140*/  LEA.HI R4, R5, R12, RZ, 0x15 ;  /* 0x0000000c05047211 */ /* 0x000fe200078fa8ff */
[----:B------:R-:W2:Y:S03]  /*0150*/  LDG.E.EL R10, desc[UR4][R10.64] ;  /* 0x000000040a0a7981 */ /* 0x000ea6000c2e1900 */
[----:B------:R-:W-:Y:S02]  /*0160*/  LOP3.LUT R13, R4, 0xffe0, RZ, 0xc0, !PT ;  /* 0x0000ffe0040d7812 */ /* 0x000fe400078ec0ff */
[----:B------:R-:W3:Y:S03]  /*0170*/  LDC.64 R4, c[0x0][0x230] ;  /* 0x00008c00ff047b82 */ /* 0x000ee60000000a00 */
[----:B------:R-:W-:-:S05]  /*0180*/  IMAD.MOV R13, RZ, RZ, -R13 ;  /* 0x000000ffff0d7224 */ /* 0x000fca00078e0a0d */
[----:B------:R-:W-:-:S04]  /*0190*/  PRMT R13, R13, 0x7710, RZ ;  /* 0x000077100d0d7816 */ /* 0x000fc800000000ff */
[----:B------:R-:W-:-:S04]  /*01a0*/  IADD3 R12, R12, R13, RZ ;  /* 0x0000000d0c0c7210 */ /* 0x000fc80007ffe0ff */
[----:B------:R-:W-:Y:S01]  /*01b0*/  PRMT R14, R12, 0x9910, RZ ;  /* 0x000099100c0e7816 */ /* 0x000fe200000000ff */
[----:B----4-:R-:W-:-:S04]  /*01c0*/  IMAD.WIDE R12, R15, 0x4, R6 ;  /* 0x000000040f0c7825 */ /* 0x010fc800078e0206 */
[----:B-----5:R-:W-:Y:S02]  /*01d0*/  IMAD.WIDE R6, R0, 0x4, R8 ;  /* 0x0000000400067825 */ /* 0x020fe400078e0208 */
[----:B------:R-:W4:Y:S02]  /*01e0*/  LDG.E.EL R12, desc[UR4][R12.64] ;  /* 0x000000040c0c7981 */ /* 0x000f24000c2e1900 */
[----:B------:R-:W-:Y:S02]  /*01f0*/  IMAD.MOV.U32 R9, RZ, RZ, R14 ;  /* 0x000000ffff097224 */ /* 0x000fe400078e000e */
[----:B------:R-:W4:Y:S02]  /*0200*/  LDG.E.64 R6, desc[UR4][R6.64] ;  /* 0x0000000406067981 */ /* 0x000f24000c1e1b00 */
[----:B-1----:R-:W-:-:S04]  /*0210*/  IMAD.WIDE R2, R9, 0x4, R2 ;  /* 0x0000000409027825 */ /* 0x002fc800078e0202 */
[----:B---3--:R-:W-:Y:S02]  /*0220*/  IMAD.WIDE R4, R9, 0x4, R4 ;  /* 0x0000000409047825 */ /* 0x008fe400078e0204 */
[----:B------:R-:W3:Y:S04]  /*0230*/  LDG.E.EL R2, desc[UR4][R2.64] ;  /* 0x0000000402027981 */ /* 0x000ee8000c2e1900 */
[----:B------:R-:W3:Y:S01]  /*0240*/  LDG.E.EL R5, desc[UR4][R4.64] ;  /* 0x0000000404057981 */ /* 0x000ee2000c2e1900 */
[----:B------:R-:W-:-:S10]  /*0250*/  HFMA2.MMA R9, -RZ, RZ, 0.34375, 0 ;  /* 0x35800000ff097435 */ /* 0x000fd400000001ff */
[----:B--2---:R-:W-:Y:S02]  /*0260*/  FFMA R10, R10, R9, 9.9999997473787516356e-06 ;  /* 0x3727c5ac0a0a7423 */ /* 0x004fe40000000009 */
[----:B------:R-:W1:Y:S04]  /*0270*/  LDC.64 R8, c[0x0][0x238] ;  /* 0x00008e00ff087b82 */ /* 0x000e680000000a00 */
[----:B------:R-:W2:Y:S01]  /*0280*/  MUFU.RSQ R10, R10 ;  /* 0x0000000a000a7308 */ /* 0x000ea20000001400 */
[--C-:B----4-:R-:W-:Y:S01]  /*0290*/  FADD R15, R6, -R12.reuse ;  /* 0x8000000c060f7221 */ /* 0x110fe20000000000 */
[----:B------:R-:W-:-:S03]  /*02a0*/  FADD R11, R7, -R12 ;  /* 0x8000000c070b7221 */ /* 0x000fc60000000000 */
[C---:B--2---:R-:W-:Y:S01]  /*02b0*/  FMUL R15, R10.reuse, R15 ;  /* 0x0000000f0a0f7220 */ /* 0x044fe20000400000 */
[----:B------:R-:W-:-:S03]  /*02c0*/  FMUL R6, R10, R11 ;  /* 0x0000000b0a067220 */ /* 0x000fc60000400000 */
[C-C-:B---3--:R-:W-:Y:S01]  /*02d0*/  FFMA R15, R2.reuse, R15, R5.reuse ;  /* 0x0000000f020f7223 */ /* 0x148fe20000000005 */
[----:B------:R-:W-:-:S04]  /*02e0*/  FFMA R6, R2, R6, R5 ;  /* 0x0000000602067223 */ /* 0x000fc80000000005 */
[C---:B------:R-:W-:Y:S02]  /*02f0*/  FSETP.GEU.AND P0, PT, R15.reuse, RZ, PT ;  /* 0x000000ff0f00720b */ /* 0x040fe40003f0e000 */
[----:B------:R-:W-:Y:S01]  /*0300*/  FSETP.GEU.AND P1, PT, R6, RZ, PT ;  /* 0x000000ff0600720b */ /* 0x000fe20003f2e000 */
[----:B-1----:R-:W-:Y:S01]  /*0310*/  IMAD.WIDE R2, R0, 0x4, R8 ;  /* 0x0000000400027825 */ /* 0x002fe200078e0208 */
[----:B------:R-:W-:Y:S02]  /*0320*/  FSEL R4, R15, RZ, P0 ;  /* 0x000000ff0f047208 */ /* 0x000fe40000000000 */
[----:B------:R-:W-:-:S05]  /*0330*/  FSEL R5, R6, RZ, P1 ;  /* 0x000000ff06057208 */ /* 0x000fca0000800000 */
[----:B------:R-:W-:Y:S01]  /*0340*/  STG.E.64 desc[UR4][R2.64], R4 ;  /* 0x0000000402007986 */ /* 0x000fe2000c101b04 */
[----:B------:R-:W-:Y:S05]  /*0350*/  EXIT ;  /* 0x000000000000794d */ /* 0x000fea0003800000 */
.L_x_0:
[----:B------:R-:W-:-:S00]  /*0360*/  BRA `(.L_x_0) ;  /* 0xfffffffc00fc7947 */ /* 0x000fc0000383ffff */
[----:B------:R-:W-:-:S00]  /*0370*/  NOP ;  /* 0x0000000000007918 */ /* 0x000fc00000000000 */
        /* <DEDUP_REMOVED lines=8> */
.L_x_1:


//--------------------- .nv.global.init           --------------------------
	.section	.nv.global.init,"aw",@progbits
.nv.global.init:
	.type		_$_str,@object
	.size		_$_str,(.L_0 - _$_str)
_$_str:
        /*0000*/ 	.byte	0x5f, 0x5f, 0x43, 0x55, 0x44, 0x41, 0x5f, 0x46, 0x54, 0x5a, 0x00
.L_0:


//--------------------- .nv.constant0.triton_poi_fused_native_group_norm_relu_6 --------------------------
	.section	.nv.constant0.triton_poi_fused_native_group_norm_relu_6,"a",@progbits
	.sectionflags	@""
	.align	4
.nv.constant0.triton_poi_fused_native_group_norm_relu_6:
	.zero		580
